	.headerflags	@"EF_CUDA_TEXMODE_UNIFIED EF_CUDA_64BIT_ADDRESS EF_CUDA_ACCELERATORS EF_CUDA_SM90 EF_CUDA_VIRTUAL_SM(EF_CUDA_SM90)"
	.elftype	@"ET_EXEC"


//--------------------- .nv.info                  --------------------------
	.section	.nv.info,"",@"SHT_CUDA_INFO"
	.align	4


	//----- nvinfo : EIATTR_REGCOUNT
	.align		4
        /*0000*/ 	.byte	0x04, 0x2f
        /*0002*/ 	.short	(.L_3 - .L_2)
	.align		4
.L_2:
        /*0004*/ 	.word	index@(triton_poi_fused_add_mul_pow_reciprocal_sin_0)
        /*0008*/ 	.word	0x00000012


	//----- nvinfo : EIATTR_MIN_STACK_SIZE
	.align		4
.L_3:
        /*000c*/ 	.byte	0x04, 0x12
        /*000e*/ 	.short	(.L_5 - .L_4)
	.align		4
.L_4:
        /*0010*/ 	.word	index@(triton_poi_fused_add_mul_pow_reciprocal_sin_0)
        /*0014*/ 	.word	0x00000020


	//----- nvinfo : EIATTR_FRAME_SIZE
	.align		4
.L_5:
        /*0018*/ 	.byte	0x04, 0x11
        /*001a*/ 	.short	(.L_7 - .L_6)
	.align		4
.L_6:
        /*001c*/ 	.word	index@(triton_poi_fused_add_mul_pow_reciprocal_sin_0)
        /*0020*/ 	.word	0x00000020


	//----- nvinfo : EIATTR_MIN_STACK_SIZE
	.align		4
.L_7:
        /*0024*/ 	.byte	0x04, 0x12
        /*0026*/ 	.short	(.L_9 - .L_8)
	.align		4
.L_8:
        /*0028*/ 	.word	index@(triton_poi_fused_add_mul_pow_reciprocal_sin_0)
        /*002c*/ 	.word	0x00000020
.L_9:


//--------------------- .nv.info.triton_poi_fused_add_mul_pow_reciprocal_sin_0 --------------------------
	.section	.nv.info.triton_poi_fused_add_mul_pow_reciprocal_sin_0,"",@"SHT_CUDA_INFO"
	.sectionflags	@""
	.align	4


	//----- nvinfo : EIATTR_CUDA_API_VERSION
	.align		4
        /*0000*/ 	.byte	0x04, 0x37
        /*0002*/ 	.short	(.L_11 - .L_10)
.L_10:
        /*0004*/ 	.word	0x0000007c


	//----- nvinfo : EIATTR_KPARAM_INFO
	.align		4
.L_11:
        /*0008*/ 	.byte	0x04, 0x17
        /*000a*/ 	.short	(.L_13 - .L_12)
.L_12:
        /*000c*/ 	.word	0x00000000
        /*0010*/ 	.short	0x0003
        /*0012*/ 	.short	0x0018
        /*0014*/ 	.byte	0x00, 0xf0, 0x11, 0x00


	//----- nvinfo : EIATTR_KPARAM_INFO
	.align		4
.L_13:
        /*0018*/ 	.byte	0x04, 0x17
        /*001a*/ 	.short	(.L_15 - .L_14)
.L_14:
        /*001c*/ 	.word	0x00000000
        /*0020*/ 	.short	0x0002
        /*0022*/ 	.short	0x0010
        /*0024*/ 	.byte	0x00, 0xf4, 0x21, 0x00


	//----- nvinfo : EIATTR_KPARAM_INFO
	.align		4
.L_15:
        /*0028*/ 	.byte	0x04, 0x17
        /*002a*/ 	.short	(.L_17 - .L_16)
.L_16:
        /*002c*/ 	.word	0x00000000
        /*0030*/ 	.short	0x0001
        /*0032*/ 	.short	0x0008
        /*0034*/ 	.byte	0x00, 0xf4, 0x21, 0x00


	//----- nvinfo : EIATTR_KPARAM_INFO
	.align		4
.L_17:
        /*0038*/ 	.byte	0x04, 0x17
        /*003a*/ 	.short	(.L_19 - .L_18)
.L_18:
        /*003c*/ 	.word	0x00000000
        /*0040*/ 	.short	0x0000
        /*0042*/ 	.short	0x0000
        /*0044*/ 	.byte	0x00, 0xf4, 0x21, 0x00


	//----- nvinfo : EIATTR_SPARSE_MMA_MASK
	.align		4
.L_19:
        /*0048*/ 	.byte	0x03, 0x50
        /*004a*/ 	.short	0x0000


	//----- nvinfo : EIATTR_MAXREG_COUNT
	.align		4
        /*004c*/ 	.byte	0x03, 0x1b
        /*004e*/ 	.short	0x00ff


	//----- nvinfo : EIATTR_EXIT_INSTR_OFFSETS
	.align		4
        /*0050*/ 	.byte	0x04, 0x1c
        /*0052*/ 	.short	(.L_21 - .L_20)


	//   ....[0]....
.L_20:
        /*0054*/ 	.word	0x00000800


	//   ....[1]....
        /*0058*/ 	.word	0x00000820


	//----- nvinfo : EIATTR_REQNTID
	.align		4
.L_21:
        /*005c*/ 	.byte	0x04, 0x10
        /*005e*/ 	.short	(.L_23 - .L_22)
.L_22:
        /*0060*/ 	.word	0x00000080
        /*0064*/ 	.word	0x00000001
        /*0068*/ 	.word	0x00000001


	//----- nvinfo : EIATTR_CRS_STACK_SIZE
	.align		4
.L_23:
        /*006c*/ 	.byte	0x04, 0x1e
        /*006e*/ 	.short	(.L_25 - .L_24)
.L_24:
        /*0070*/ 	.word	0x00000000


	//----- nvinfo : EIATTR_CBANK_PARAM_SIZE
	.align		4
.L_25:
        /*0074*/ 	.byte	0x03, 0x19
        /*0076*/ 	.short	0x001c


	//----- nvinfo : EIATTR_PARAM_CBANK
	.align		4
        /*0078*/ 	.byte	0x04, 0x0a
        /*007a*/ 	.short	(.L_27 - .L_26)
	.align		4
.L_26:
        /*007c*/ 	.word	index@(.nv.constant0.triton_poi_fused_add_mul_pow_reciprocal_sin_0)
        /*0080*/ 	.short	0x0210
        /*0082*/ 	.short	0x001c


	//----- nvinfo : EIATTR_SW_WAR
	.align		4
.L_27:
        /*0084*/ 	.byte	0x04, 0x36
        /*0086*/ 	.short	(.L_29 - .L_28)
.L_28:
        /*0088*/ 	.word	0x00000008
.L_29:


//--------------------- .nv.callgraph             --------------------------
	.section	.nv.callgraph,"",@"SHT_CUDA_CALLGRAPH"
	.align	4
	.sectionentsize	8
	.align		4
        /*0000*/ 	.word	0x00000000
	.align		4
        /*0004*/ 	.word	0xffffffff
	.align		4
        /*0008*/ 	.word	0x00000000
	.align		4
        /*000c*/ 	.word	0xfffffffe
	.align		4
        /*0010*/ 	.word	0x00000000
	.align		4
        /*0014*/ 	.word	0xfffffffd
	.align		4
        /*0018*/ 	.word	0x00000000
	.align		4
        /*001c*/ 	.word	0xfffffffc


//--------------------- .nv.constant4             --------------------------
	.section	.nv.constant4,"a",@progbits
	.align	8
	.align		8
.nv.constant4:
        /*0000*/ 	.dword	_$_str
	.align		8
        /*0008*/ 	.dword	__cudart_i2opi_f


//--------------------- .text.triton_poi_fused_add_mul_pow_reciprocal_sin_0 --------------------------
	.section	.text.triton_poi_fused_add_mul_pow_reciprocal_sin_0,"ax",@progbits
	.align	128
        .global         triton_poi_fused_add_mul_pow_reciprocal_sin_0
        .type           triton_poi_fused_add_mul_pow_reciprocal_sin_0,@function
        .size           triton_poi_fused_add_mul_pow_reciprocal_sin_0,(.L_x_4 - triton_poi_fused_add_mul_pow_reciprocal_sin_0)
        .other          triton_poi_fused_add_mul_pow_reciprocal_sin_0,@"STO_CUDA_ENTRY STV_DEFAULT"
triton_poi_fused_add_mul_pow_reciprocal_sin_0:
.text.triton_poi_fused_add_mul_pow_reciprocal_sin_0:
[----:B------:R-:W0:Y:S01]  /*0000*/  LDC R1, c[0x0][0x28] ;  /* 0x00000a00ff017b82 */ /* 0x000e220000000800 */
[----:B------:R-:W1:Y:S07]  /*0010*/  S2R R8, SR_TID.X ;  /* 0x0000000000087919 */ /* 0x000e6e0000002100 */
[----:B------:R-:W2:Y:S01]  /*0020*/  LDC.64 R4, c[0x0][0x218] ;  /* 0x00008600ff047b82 */ /* 0x000ea20000000a00 */
[----:B------:R-:W-:Y:S01]  /*0030*/  IMAD.MOV.U32 R9, RZ, RZ, RZ ;  /* 0x000000ffff097224 */ /* 0x000fe200078e00ff */
[----:B------:R-:W-:Y:S01]  /*0040*/  ULDC.64 UR4, c[0x0][0x208] ;  /* 0x0000820000047ab9 */ /* 0x000fe20000000a00 */
[----:B------:R-:W3:Y:S01]  /*0050*/  S2R R3, SR_CTAID.X ;  /* 0x0000000000037919 */ /* 0x000ee20000002500 */
[----:B0-----:R-:W-:Y:S01]  /*0060*/  VIADD R1, R1, 0xffffffe0 ;  /* 0xffffffe001017836 */ /* 0x001fe20000000000 */
[----:B-1----:R-:W-:-:S02]  /*0070*/  LOP3.LUT R8, R8, 0x7f, RZ, 0xc0, !PT ;  /* 0x0000007f08087812 */ /* 0x002fc400078ec0ff */
[----:B---3--:R-:W-:-:S03]  /*0080*/  SHF.R.S32.HI R7, RZ, 0x18, R3 ;  /* 0x00000018ff077819 */ /* 0x008fc60000011403 */
[----:B------:R-:W-:Y:S02]  /*0090*/  IMAD R8, R3, 0x80, R8 ;  /* 0x0000008003087824 */ /* 0x000fe400078e0208 */
[----:B------:R-:W0:Y:S01]  /*00a0*/  LDC.64 R2, c[0x0][0x210] ;  /* 0x00008400ff027b82 */ /* 0x000e220000000a00 */
[----:B------:R-:W-:Y:S02]  /*00b0*/  SGXT R7, R7, 0x1 ;  /* 0x000000010707781a */ /* 0x000fe40000000200 */
[----:B------:R-:W-:Y:S02]  /*00c0*/  ISETP.GE.AND P1, PT, R8, 0x80, PT ;  /* 0x000000800800780c */ /* 0x000fe40003f26270 */
[----:B------:R-:W-:-:S04]  /*00d0*/  LEA.HI R7, R7, R8, RZ, 0x2 ;  /* 0x0000000807077211 */ /* 0x000fc800078f10ff */
[----:B------:R-:W-:-:S04]  /*00e0*/  SHF.R.S32.HI R7, RZ, 0x2, R7 ;  /* 0x00000002ff077819 */ /* 0x000fc80000011407 */
[----:B------:R-:W-:-:S04]  /*00f0*/  LEA.HI R0, R7, R7, RZ, 0x3 ;  /* 0x0000000707007211 */ /* 0x000fc800078f18ff */
[----:B------:R-:W-:-:S05]  /*0100*/  LOP3.LUT R0, R0, 0xfffffff8, RZ, 0xc0, !PT ;  /* 0xfffffff800007812 */ /* 0x000fca00078ec0ff */
[----:B------:R-:W-:Y:S02]  /*0110*/  IMAD.IADD R7, R7, 0x1, -R0 ;  /* 0x0000000107077824 */ /* 0x000fe400078e0a00 */
[----:B------:R-:W-:Y:S02]  /*0120*/  IMAD.MOV.U32 R0, RZ, RZ, RZ ;  /* 0x000000ffff007224 */ /* 0x000fe400078e00ff */
[----:B--2---:R-:W-:-:S04]  /*0130*/  IMAD.WIDE R4, R7, 0x4, R4 ;  /* 0x0000000407047825 */ /* 0x004fc800078e0204 */
[----:B0-----:R-:W-:Y:S01]  /*0140*/  IMAD.WIDE R2, R8, 0x4, R2 ;  /* 0x0000000408027825 */ /* 0x001fe200078e0202 */
[----:B------:R-:W2:Y:S04]  /*0150*/  @!P1 LDG.E.EL R0, desc[UR4][R4.64] ;  /* 0x0000000404009981 */ /* 0x000ea8000c2e1900 */
[----:B------:R-:W2:Y:S01]  /*0160*/  @!P1 LDG.E R9, desc[UR4][R2.64] ;  /* 0x0000000402099981 */ /* 0x000ea2000c1e1900 */
[----:B------:R-:W-:Y:S01]  /*0170*/  BSSY B0, `(.L_x_0) ;  /* 0x0000048000007945 */ /* 0x000fe20003800000 */
[----:B--2---:R-:W-:-:S04]  /*0180*/  FMUL R10, R0, R9 ;  /* 0x00000009000a7220 */ /* 0x004fc80000400000 */
[----:B------:R-:W-:-:S04]  /*0190*/  FMUL R6, R10, 0.63661974668502807617 ;  /* 0x3f22f9830a067820 */ /* 0x000fc80000400000 */
[----:B------:R-:W0:Y:S01]  /*01a0*/  F2I.FTZ.NTZ R13, R6 ;  /* 0x00000006000d7305 */ /* 0x000e220000213100 */
[----:B------:R-:W-:-:S05]  /*01b0*/  FADD.FTZ R14, |R10|, -RZ ;  /* 0x800000ff0a0e7221 */ /* 0x000fca0000010200 */
[----:B------:R-:W-:Y:S02]  /*01c0*/  FSETP.GE.AND P0, PT, R14, 105615, PT ;  /* 0x47ce47800e00780b */ /* 0x000fe40003f06000 */
[----:B0-----:R-:W-:-:S05]  /*01d0*/  I2FP.F32.S32 R7, R13 ;  /* 0x0000000d00077245 */ /* 0x001fca0000201400 */
[----:B------:R-:W-:Y:S01]  /*01e0*/  FFMA.FTZ R12, R7, -1.5707962512969970703, R10 ;  /* 0xbfc90fda070c7823 */ /* 0x000fe2000001000a */
[----:B------:R-:W-:-:S03]  /*01f0*/  FADD R11, R0, 9.9999997171806853657e-10 ;  /* 0x3089705f000b7421 */ /* 0x000fc60000000000 */
[----:B------:R-:W-:-:S04]  /*0200*/  FFMA.FTZ R12, R7, -7.5497894158615963534e-08, R12 ;  /* 0xb3a22168070c7823 */ /* 0x000fc8000001000c */
[----:B------:R-:W-:Y:S01]  /*0210*/  FFMA.FTZ R0, R7, -5.3903029534742383927e-15, R12 ;  /* 0xa7c234c507007823 */ /* 0x000fe2000001000c */
[----:B------:R-:W-:Y:S06]  /*0220*/  @!P0 BRA `(.L_x_1) ;  /* 0x0000000000f08947 */ /* 0x000fec0003800000 */
[----:B------:R-:W-:-:S13]  /*0230*/  FSETP.NEU.AND P0, PT, R14, +INF , PT ;  /* 0x7f8000000e00780b */ /* 0x000fda0003f0d000 */
[----:B------:R-:W-:Y:S01]  /*0240*/  @!P0 FMUL.FTZ R0, RZ, R10 ;  /* 0x0000000aff008220 */ /* 0x000fe20000410000 */
[----:B------:R-:W-:Y:S01]  /*0250*/  @!P0 MOV R13, RZ ;  /* 0x000000ff000d8202 */ /* 0x000fe20000000f00 */
[----:B------:R-:W-:Y:S06]  /*0260*/  @!P0 BRA `(.L_x_1) ;  /* 0x0000000000e08947 */ /* 0x000fec0003800000 */
[----:B------:R-:W-:Y:S01]  /*0270*/  SHF.R.U32.HI R15, RZ, 0x17, R10 ;  /* 0x00000017ff0f7819 */ /* 0x000fe2000001160a */
[----:B------:R-:W-:Y:S01]  /*0280*/  IMAD.SHL.U32 R3, R10, 0x100, RZ ;  /* 0x000001000a037824 */ /* 0x000fe200078e00ff */
[----:B------:R-:W-:Y:S01]  /*0290*/  HFMA2.MMA R14, -RZ, RZ, 0, 0 ;  /* 0x00000000ff0e7435 */ /* 0x000fe200000001ff */
[----:B------:R-:W-:Y:S01]  /*02a0*/  IMAD.MOV.U32 R0, RZ, RZ, RZ ;  /* 0x000000ffff007224 */ /* 0x000fe200078e00ff */
[----:B------:R-:W-:Y:S01]  /*02b0*/  LOP3.LUT R2, R15, 0xe0, RZ, 0xc0, !PT ;  /* 0x000000e00f027812 */ /* 0x000fe200078ec0ff */
[----:B------:R-:W-:Y:S01]  /*02c0*/  IMAD.MOV.U32 R5, RZ, RZ, RZ ;  /* 0x000000ffff057224 */ /* 0x000fe200078e00ff */
[----:B------:R-:W-:Y:S01]  /*02d0*/  LOP3.LUT R3, R3, 0x80000000, RZ, 0xfc, !PT ;  /* 0x8000000003037812 */ /* 0x000fe200078efcff */
[----:B------:R-:W-:Y:S02]  /*02e0*/  ULDC.64 UR6, c[0x4][0x8] ;  /* 0x0100020000067ab9 */ /* 0x000fe40000000a00 */
[----:B------:R-:W-:Y:S02]  /*02f0*/  VIADD R4, R2, 0xffffff80 ;  /* 0xffffff8002047836 */ /* 0x000fe40000000000 */
[----:B------:R-:W-:-:S03]  /*0300*/  IMAD.MOV.U32 R2, RZ, RZ, R1 ;  /* 0x000000ffff027224 */ /* 0x000fc600078e0001 */
[----:B------:R-:W-:-:S07]  /*0310*/  SHF.R.U32.HI R4, RZ, 0x5, R4 ;  /* 0x00000005ff047819 */ /* 0x000fce0000011604 */
.L_x_2:
[----:B------:R-:W-:-:S04]  /*0320*/  IADD3 R12, P0, R5, UR6, RZ ;  /* 0x00000006050c7c10 */ /* 0x000fc8000ff1e0ff */
[----:B------:R-:W-:-:S06]  /*0330*/  IADD3.X R13, R14, UR7, RZ, P0, !PT ;  /* 0x000000070e0d7c10 */ /* 0x000fcc00087fe4ff */
[----:B------:R-:W2:Y:S01]  /*0340*/  LDG.E.CONSTANT R13, desc[UR4][R12.64] ;  /* 0x000000040c0d7981 */ /* 0x000ea2000c1e9900 */
[----:B------:R-:W-:Y:S01]  /*0350*/  IADD3 R5, P2, R5, 0x4, RZ ;  /* 0x0000000405057810 */ /* 0x000fe20007f5e0ff */
[----:B------:R-:W-:Y:S02]  /*0360*/  IMAD.MOV.U32 R6, RZ, RZ, R0 ;  /* 0x000000ffff067224 */ /* 0x000fe400078e0000 */
[----:B------:R-:W-:Y:S01]  /*0370*/  IMAD.MOV.U32 R7, RZ, RZ, RZ ;  /* 0x000000ffff077224 */ /* 0x000fe200078e00ff */
[----:B------:R-:W-:Y:S01]  /*0380*/  ISETP.NE.U32.AND P0, PT, R5, 0x18, PT ;  /* 0x000000180500780c */ /* 0x000fe20003f05070 */
[----:B------:R-:W-:-:S05]  /*0390*/  IMAD.X R14, RZ, RZ, R14, P2 ;  /* 0x000000ffff0e7224 */ /* 0x000fca00010e060e */
[----:B------:R-:W-:Y:S01]  /*03a0*/  ISETP.NE.AND.EX P0, PT, R14, RZ, PT, P0 ;  /* 0x000000ff0e00720c */ /* 0x000fe20003f05300 */
[----:B--2---:R-:W-:-:S05]  /*03b0*/  IMAD.WIDE.U32 R6, R3, R13, R6 ;  /* 0x0000000d03067225 */ /* 0x004fca00078e0006 */
[----:B------:R0:W-:Y:S01]  /*03c0*/  STL [R2], R6 ;  /* 0x0000000602007387 */ /* 0x0001e20000100800 */
[----:B------:R-:W-:Y:S01]  /*03d0*/  MOV R0, R7 ;  /* 0x0000000700007202 */ /* 0x000fe20000000f00 */
[----:B0-----:R-:W-:-:S05]  /*03e0*/  VIADD R2, R2, 0x4 ;  /* 0x0000000402027836 */ /* 0x001fca0000000000 */
[----:B------:R-:W-:Y:S05]  /*03f0*/  @P0 BRA `(.L_x_2) ;  /* 0xfffffffc00c80947 */ /* 0x000fea000383ffff */
[----:B------:R-:W-:Y:S01]  /*0400*/  LOP3.LUT P0, R6, R15, 0x1f, RZ, 0xc0, !PT ;  /* 0x0000001f0f067812 */ /* 0x000fe2000780c0ff */
[----:B------:R-:W-:Y:S01]  /*0410*/  IMAD R12, R4, -0x4, R1 ;  /* 0xfffffffc040c7824 */ /* 0x000fe200078e0201 */
[----:B------:R0:W-:Y:S04]  /*0420*/  STL [R1+0x18], R0 ;  /* 0x0000180001007387 */ /* 0x0001e80000100800 */
[----:B------:R-:W2:Y:S04]  /*0430*/  LDL R2, [R12+0x18] ;  /* 0x000018000c027983 */ /* 0x000ea80000100800 */
[----:B------:R-:W3:Y:S04]  /*0440*/  LDL R3, [R12+0x14] ;  /* 0x000014000c037983 */ /* 0x000ee80000100800 */
[----:B------:R-:W4:Y:S01]  /*0450*/  @P0 LDL R7, [R12+0x10] ;  /* 0x000010000c070983 */ /* 0x000f220000100800 */
[----:B------:R-:W-:Y:S01]  /*0460*/  @P0 IADD3 R4, -R6, 0x20, RZ ;  /* 0x0000002006040810 */ /* 0x000fe20007ffe1ff */
[----:B------:R-:W-:Y:S01]  /*0470*/  UMOV UR6, 0x54442d19 ;  /* 0x54442d1900067882 */ /* 0x000fe20000000000 */
[----:B------:R-:W-:Y:S01]  /*0480*/  UMOV UR7, 0x3bf921fb ;  /* 0x3bf921fb00077882 */ /* 0x000fe20000000000 */
[----:B--2---:R-:W-:-:S02]  /*0490*/  @P0 SHF.L.U32 R5, R2, R6, RZ ;  /* 0x0000000602050219 */ /* 0x004fc400000006ff */
[----:B---3--:R-:W-:Y:S02]  /*04a0*/  @P0 SHF.L.U32 R6, R3, R6, RZ ;  /* 0x0000000603060219 */ /* 0x008fe400000006ff */
[-C--:B----4-:R-:W-:Y:S02]  /*04b0*/  @P0 SHF.R.U32.HI R7, RZ, R4.reuse, R7 ;  /* 0x00000004ff070219 */ /* 0x090fe40000011607 */
[----:B------:R-:W-:-:S03]  /*04c0*/  @P0 SHF.R.U32.HI R4, RZ, R4, R3 ;  /* 0x00000004ff040219 */ /* 0x000fc60000011603 */
[----:B------:R-:W-:Y:S02]  /*04d0*/  @P0 IMAD.IADD R3, R6, 0x1, R7 ;  /* 0x0000000106030824 */ /* 0x000fe400078e0207 */
[----:B------:R-:W-:-:S05]  /*04e0*/  @P0 IMAD.IADD R2, R5, 0x1, R4 ;  /* 0x0000000105020824 */ /* 0x000fca00078e0204 */
[C---:B------:R-:W-:Y:S01]  /*04f0*/  SHF.L.W.U32.HI R13, R3.reuse, 0x2, R2 ;  /* 0x00000002030d7819 */ /* 0x040fe20000010e02 */
[----:B------:R-:W-:-:S03]  /*0500*/  IMAD.SHL.U32 R3, R3, 0x4, RZ ;  /* 0x0000000403037824 */ /* 0x000fc600078e00ff */
[----:B0-----:R-:W-:-:S04]  /*0510*/  SHF.R.S32.HI R0, RZ, 0x1f, R13 ;  /* 0x0000001fff007819 */ /* 0x001fc8000001140d */
[C---:B------:R-:W-:Y:S02]  /*0520*/  LOP3.LUT R6, R0.reuse, R3, RZ, 0x3c, !PT ;  /* 0x0000000300067212 */ /* 0x040fe400078e3cff */
[----:B------:R-:W-:-:S04]  /*0530*/  LOP3.LUT R7, R0, R13, RZ, 0x3c, !PT ;  /* 0x0000000d00077212 */ /* 0x000fc800078e3cff */
[----:B------:R-:W0:Y:S01]  /*0540*/  I2F.F64.S64 R4, R6 ;  /* 0x0000000600047312 */ /* 0x000e220000301c00 */
[----:B------:R-:W-:Y:S02]  /*0550*/  ISETP.GE.AND P0, PT, R10, RZ, PT ;  /* 0x000000ff0a00720c */ /* 0x000fe40003f06270 */
[----:B------:R-:W-:Y:S01]  /*0560*/  SHF.R.U32.HI R2, RZ, 0x1e, R2 ;  /* 0x0000001eff027819 */ /* 0x000fe20000011602 */
[----:B0-----:R-:W-:Y:S01]  /*0570*/  DMUL R4, R4, UR6 ;  /* 0x0000000604047c28 */ /* 0x001fe20008000000 */
[C---:B------:R-:W-:Y:S02]  /*0580*/  LOP3.LUT R10, R13.reuse, R10, RZ, 0x3c, !PT ;  /* 0x0000000a0d0a7212 */ /* 0x040fe400078e3cff */
[----:B------:R-:W-:-:S07]  /*0590*/  LEA.HI R13, R13, R2, RZ, 0x1 ;  /* 0x000000020d0d7211 */ /* 0x000fce00078f08ff */
[----:B------:R-:W0:Y:S01]  /*05a0*/  F2F.F32.F64 R4, R4 ;  /* 0x0000000400047310 */ /* 0x000e220000301000 */
[----:B------:R-:W-:Y:S02]  /*05b0*/  IADD3 R0, -R13, RZ, RZ ;  /* 0x000000ff0d007210 */ /* 0x000fe40007ffe1ff */
[----:B------:R-:W-:-:S03]  /*05c0*/  ISETP.GE.AND P2, PT, R10, RZ, PT ;  /* 0x000000ff0a00720c */ /* 0x000fc60003f46270 */
[----:B------:R-:W-:Y:S01]  /*05d0*/  @!P0 IMAD.MOV.U32 R13, RZ, RZ, R0 ;  /* 0x000000ffff0d8224 */ /* 0x000fe200078e0000 */
[----:B0-----:R-:W-:-:S09]  /*05e0*/  FSEL R0, -R4, R4, !P2 ;  /* 0x0000000404007208 */ /* 0x001fd20005000100 */
.L_x_1:
[----:B------:R-:W-:Y:S05]  /*05f0*/  BSYNC B0 ;  /* 0x0000000000007941 */ /* 0x000fea0003800000 */
.L_x_0:
[----:B------:R-:W-:Y:S01]  /*0600*/  LOP3.LUT R2, R13, 0x1, RZ, 0xc0, !PT ;  /* 0x000000010d027812 */ /* 0x000fe200078ec0ff */
[----:B------:R-:W-:Y:S01]  /*0610*/  FMUL.FTZ R5, R0, R0 ;  /* 0x0000000000057220 */ /* 0x000fe20000410000 */
[C---:B------:R-:W-:Y:S01]  /*0620*/  FSETP.GT.AND P0, PT, |R11|.reuse, 8.50705917302346158658e+37, PT ;  /* 0x7e8000000b00780b */ /* 0x040fe20003f04200 */
[----:B------:R-:W-:Y:S01]  /*0630*/  IMAD.MOV.U32 R3, RZ, RZ, 0x3c0885e4 ;  /* 0x3c0885e4ff037424 */ /* 0x000fe200078e00ff */
[----:B------:R-:W-:Y:S01]  /*0640*/  ISETP.NE.U32.AND P3, PT, R2, 0x1, PT ;  /* 0x000000010200780c */ /* 0x000fe20003f65070 */
[----:B------:R-:W-:Y:S01]  /*0650*/  IMAD.MOV.U32 R2, RZ, RZ, -0x46b2bead ;  /* 0xb94d4153ff027424 */ /* 0x000fe200078e00ff */
[----:B------:R-:W-:Y:S01]  /*0660*/  FSETP.GEU.AND P2, PT, |R11|, 1.175494350822287508e-38, PT ;  /* 0x008000000b00780b */ /* 0x000fe20003f4e200 */
[----:B------:R-:W-:Y:S01]  /*0670*/  ULDC.64 UR6, c[0x0][0x220] ;  /* 0x0000880000067ab9 */ /* 0x000fe20000000a00 */
[----:B------:R-:W-:Y:S02]  /*0680*/  LOP3.LUT P4, RZ, R13, 0x2, RZ, 0xc0, !PT ;  /* 0x000000020dff7812 */ /* 0x000fe4000788c0ff */
[----:B------:R-:W-:-:S05]  /*0690*/  FSEL R0, R0, 1, P3 ;  /* 0x3f80000000007808 */ /* 0x000fca0001800000 */
[----:B------:R-:W-:Y:S02]  /*06a0*/  @P0 FMUL R11, R11, 0.25 ;  /* 0x3e8000000b0b0820 */ /* 0x000fe40000400000 */
[----:B------:R-:W-:Y:S01]  /*06b0*/  @!P3 IMAD.MOV.U32 R4, RZ, RZ, 0x37cbac00 ;  /* 0x37cbac00ff04b424 */ /* 0x000fe200078e00ff */
[----:B------:R-:W-:Y:S01]  /*06c0*/  @!P3 MOV R3, 0x3d2aaabb ;  /* 0x3d2aaabb0003b802 */ /* 0x000fe20000000f00 */
[----:B------:R-:W-:Y:S02]  /*06d0*/  @!P2 FMUL R11, R11, 16777216 ;  /* 0x4b8000000b0ba820 */ /* 0x000fe40000400000 */
[C---:B------:R-:W-:Y:S01]  /*06e0*/  @!P3 FFMA.FTZ R2, R5.reuse, R4, -0.0013887860113754868507 ;  /* 0xbab607ed0502b423 */ /* 0x040fe20000010004 */
[----:B------:R-:W-:Y:S02]  /*06f0*/  IMAD.MOV.U32 R4, RZ, RZ, -0x41d55558 ;  /* 0xbe2aaaa8ff047424 */ /* 0x000fe400078e00ff */
[----:B------:R-:W-:Y:S02]  /*0700*/  @!P3 IMAD.MOV.U32 R4, RZ, RZ, -0x41000001 ;  /* 0xbeffffffff04b424 */ /* 0x000fe400078e00ff */
[----:B------:R-:W-:Y:S01]  /*0710*/  FFMA.FTZ R3, R5, R2, R3 ;  /* 0x0000000205037223 */ /* 0x000fe20000010003 */
[----:B------:R-:W0:Y:S01]  /*0720*/  MUFU.RCP R11, R11 ;  /* 0x0000000b000b7308 */ /* 0x000e220000001000 */
[----:B------:R-:W-:-:S02]  /*0730*/  IMAD.MOV.U32 R2, RZ, RZ, 0x3e800000 ;  /* 0x3e800000ff027424 */ /* 0x000fc400078e00ff */
[C---:B------:R-:W-:Y:S01]  /*0740*/  FFMA.FTZ R3, R5.reuse, R3, R4 ;  /* 0x0000000305037223 */ /* 0x040fe20000010004 */
[----:B------:R-:W-:Y:S02]  /*0750*/  FFMA.FTZ R5, R5, R0, RZ ;  /* 0x0000000005057223 */ /* 0x000fe400000100ff */
[----:B------:R-:W-:Y:S02]  /*0760*/  FSEL R2, R2, 1, P0 ;  /* 0x3f80000002027808 */ /* 0x000fe40000000000 */
[----:B------:R-:W-:Y:S01]  /*0770*/  FFMA.FTZ R0, R5, R3, R0 ;  /* 0x0000000305007223 */ /* 0x000fe20000010000 */
[----:B------:R-:W-:Y:S02]  /*0780*/  SHF.R.S32.HI R3, RZ, 0x1f, R8 ;  /* 0x0000001fff037819 */ /* 0x000fe40000011408 */
[----:B------:R-:W-:Y:S01]  /*0790*/  @!P2 FMUL R2, R2, 16777216 ;  /* 0x4b8000000202a820 */ /* 0x000fe20000400000 */
[----:B------:R-:W-:-:S03]  /*07a0*/  @P4 FFMA.FTZ R0, R0, -1, RZ ;  /* 0xbf80000000004823 */ /* 0x000fc600000100ff */
[----:B0-----:R-:W-:Y:S01]  /*07b0*/  FMUL R4, R11, R2 ;  /* 0x000000020b047220 */ /* 0x001fe20000400000 */
[----:B------:R-:W-:Y:S01]  /*07c0*/  LEA R2, P0, R8, UR6, 0x2 ;  /* 0x0000000608027c11 */ /* 0x000fe2000f8010ff */
[----:B------:R-:W-:-:S03]  /*07d0*/  FMUL R0, R0, R0 ;  /* 0x0000000000007220 */ /* 0x000fc60000400000 */
[----:B------:R-:W-:Y:S01]  /*07e0*/  LEA.HI.X R3, R8, UR7, R3, 0x2, P0 ;  /* 0x0000000708037c11 */ /* 0x000fe200080f1403 */
[----:B------:R-:W-:Y:S01]  /*07f0*/  FFMA R9, R4, R0, R9 ;  /* 0x0000000004097223 */ /* 0x000fe20000000009 */
[----:B------:R-:W-:Y:S07]  /*0800*/  @P1 EXIT ;  /* 0x000000000000194d */ /* 0x000fee0003800000 */
[----:B------:R-:W-:Y:S01]  /*0810*/  STG.E desc[UR4][R2.64], R9 ;  /* 0x0000000902007986 */ /* 0x000fe2000c101904 */
[----:B------:R-:W-:Y:S05]  /*0820*/  EXIT ;  /* 0x000000000000794d */ /* 0x000fea0003800000 */
.L_x_3:
[----:B------:R-:W-:-:S00]  /*0830*/  BRA `(.L_x_3) ;  /* 0xfffffffc00fc7947 */ /* 0x000fc0000383ffff */
[----:B------:R-:W-:-:S00]  /*0840*/  NOP ;  /* 0x0000000000007918 */ /* 0x000fc00000000000 */
        /* <DEDUP_REMOVED lines=11> */
.L_x_4:


//--------------------- .nv.global.init           --------------------------
	.section	.nv.global.init,"aw",@progbits
	.align	4
.nv.global.init:
	.type		__cudart_i2opi_f,@object
	.size		__cudart_i2opi_f,(_$_str - __cudart_i2opi_f)
__cudart_i2opi_f:
        /*0000*/ 	.byte	0x41, 0x90, 0x43, 0x3c, 0x99, 0x95, 0x62, 0xdb, 0xc0, 0xdd, 0x34, 0xf5, 0xd1, 0x57, 0x27, 0xfc
        /*0010*/ 	.byte	0x29, 0x15, 0x44, 0x4e, 0x6e, 0x83, 0xf9, 0xa2
	.type		_$_str,@object
	.size		_$_str,(.L_0 - _$_str)
_$_str:
        /*0018*/ 	.byte	0x5f, 0x5f, 0x43, 0x55, 0x44, 0x41, 0x5f, 0x46, 0x54, 0x5a, 0x00
.L_0:


//--------------------- .nv.constant0.triton_poi_fused_add_mul_pow_reciprocal_sin_0 --------------------------
	.section	.nv.constant0.triton_poi_fused_add_mul_pow_reciprocal_sin_0,"a",@progbits
	.sectionflags	@""
	.align	4
.nv.constant0.triton_poi_fused_add_mul_pow_reciprocal_sin_0:
	.zero		556
